//
// Generated by NVIDIA NVVM Compiler
//
// Compiler Build ID: CL-36424714
// Cuda compilation tools, release 13.0, V13.0.88
// Based on NVVM 20.0.0
//

.version 9.0
.target sm_100
.address_size 64

	// .globl	_Z5hellov
.extern .func  (.param .b32 func_retval0) vprintf
(
	.param .b64 vprintf_param_0,
	.param .b64 vprintf_param_1
)
;
.global .align 1 .b8 $str[24] = {72, 101, 108, 108, 111, 32, 119, 111, 114, 108, 100, 32, 102, 114, 111, 109, 32, 100, 101, 118, 105, 99, 101};

.visible .entry _Z5hellov()
{
	.reg .b32 	%r<3>;
	.reg .b64 	%rd<3>;

	mov.u64 	%rd1, $str;
	cvta.global.u64 	%rd2, %rd1;
	{ // callseq 0, 0
	.param .b64 param0;
	st.param.b64 	[param0], %rd2;
	.param .b64 param1;
	st.param.b64 	[param1], 0;
	.param .b32 retval0;
	call.uni (retval0), 
	vprintf, 
	(
	param0, 
	param1
	);
	ld.param.b32 	%r1, [retval0];
	} // callseq 0
	ret;

}


// ===== COMPILED SASS (sm_100) =====

	.target	sm_100

	.elftype	@"ET_EXEC"


//--------------------- .note.nv.tkinfo           --------------------------
	.section	.note.nv.tkinfo,"",@"SHT_NOTE"
	.sectionflags	@"SHF_NOTE_NV_TKINFO"
	.tkinfo
        /*0018*/ 	.word	0x00000002
        /*0030*/ 	.string	""
        /*0030*/ 	.string	"ptxas"
        /*0030*/ 	.string	"Cuda compilation tools, release 13.0, V13.0.88"
        /*0030*/ 	.string	"Build cuda_13.0.r13.0/compiler.36424714_0"
        /*0030*/ 	.string	"-arch sm_100 -m 64 "



//--------------------- .note.nv.cuinfo           --------------------------
	.section	.note.nv.cuinfo,"",@"SHT_NOTE"
	.sectionflags	@"SHF_NOTE_NV_CUINFO"
        /*0018*/ 	.short	0x0002
        /*001a*/ 	.short	0x0064
        /*001c*/ 	.short	0x0082
	.zero		2


//--------------------- .nv.info                  --------------------------
	.section	.nv.info,"",@"SHT_CUDA_INFO"
	.align	4


	//----- nvinfo : EIATTR_REGCOUNT
	.align		4
        /*0000*/ 	.byte	0x04, 0x2f
        /*0002*/ 	.short	(.L_2 - .L_1)
	.align		4
.L_1:
        /*0004*/ 	.word	index@(_Z5hellov)
        /*0008*/ 	.word	0x00000018


	//----- nvinfo : EIATTR_FRAME_SIZE
	.align		4
.L_2:
        /*000c*/ 	.byte	0x04, 0x11
        /*000e*/ 	.short	(.L_4 - .L_3)
	.align		4
.L_3:
        /*0010*/ 	.word	index@(_Z5hellov)
        /*0014*/ 	.word	0x00000000


	//----- nvinfo : EIATTR_MIN_STACK_SIZE
	.align		4
.L_4:
        /*0018*/ 	.byte	0x04, 0x12
        /*001a*/ 	.short	(.L_6 - .L_5)
	.align		4
.L_5:
        /*001c*/ 	.word	index@(_Z5hellov)
        /*0020*/ 	.word	0x00000000
.L_6:


//--------------------- .nv.compat                --------------------------
	.section	.nv.compat,"",@"SHT_CUDA_COMPAT_INFO"
	.align	4
        /*0000*/ 	.byte	0x02, 0x09, 0x00, 0x00, 0x02, 0x02, 0x01, 0x00, 0x02, 0x05, 0x05, 0x00, 0x03, 0x07, 0x01, 0x01
        /*0010*/ 	.byte	0x02, 0x03, 0x00, 0x00, 0x02, 0x06, 0x01, 0x00, 0x04, 0x0b, 0x08, 0x00, 0x09, 0x00, 0x00, 0x00
        /*0020*/ 	.byte	0x00, 0x00, 0x00, 0x00


//--------------------- .nv.info._Z5hellov        --------------------------
	.section	.nv.info._Z5hellov,"",@"SHT_CUDA_INFO"
	.sectionflags	@""
	.align	4


	//----- nvinfo : EIATTR_CUDA_API_VERSION
	.align		4
        /*0000*/ 	.byte	0x04, 0x37
        /*0002*/ 	.short	(.L_8 - .L_7)
.L_7:
        /*0004*/ 	.word	0x00000082


	//----- nvinfo : EIATTR_SPARSE_MMA_MASK
	.align		4
.L_8:
        /*0008*/ 	.byte	0x03, 0x50
        /*000a*/ 	.short	0x0000


	//----- nvinfo : EIATTR_MAXREG_COUNT
	.align		4
        /*000c*/ 	.byte	0x03, 0x1b
        /*000e*/ 	.short	0x00ff


	//----- nvinfo : EIATTR_EXTERNS
	.align		4
        /*0010*/ 	.byte	0x04, 0x0f
        /*0012*/ 	.short	(.L_10 - .L_9)


	//   ....[0]....
	.align		4
.L_9:
        /*0014*/ 	.word	index@(vprintf)


	//----- nvinfo : EIATTR_MERCURY_ISA_VERSION
	.align		4
.L_10:
        /*0018*/ 	.byte	0x03, 0x5f
        /*001a*/ 	.short	0x0101


	//----- nvinfo : EIATTR_VRC_CTA_INIT_COUNT
	.align		4
        /*001c*/ 	.byte	0x02, 0x4a
	.zero		1
	.zero		1


	//----- nvinfo : EIATTR_SYSCALL_OFFSETS
	.align		4
        /*0020*/ 	.byte	0x04, 0x46
        /*0022*/ 	.short	(.L_12 - .L_11)


	//   ....[0]....
.L_11:
        /*0024*/ 	.word	0x00000080


	//----- nvinfo : EIATTR_EXIT_INSTR_OFFSETS
	.align		4
.L_12:
        /*0028*/ 	.byte	0x04, 0x1c
        /*002a*/ 	.short	(.L_14 - .L_13)


	//   ....[0]....
.L_13:
        /*002c*/ 	.word	0x00000090


	//----- nvinfo : EIATTR_SW_WAR
	.align		4
.L_14:
        /*0030*/ 	.byte	0x04, 0x36
        /*0032*/ 	.short	(.L_16 - .L_15)
.L_15:
        /*0034*/ 	.word	0x00000008
.L_16:


//--------------------- .nv.callgraph             --------------------------
	.section	.nv.callgraph,"",@"SHT_CUDA_CALLGRAPH"
	.align	4
	.sectionentsize	8
	.align		4
        /*0000*/ 	.word	0x00000000
	.align		4
        /*0004*/ 	.word	0xffffffff
	.align		4
        /*0008*/ 	.word	index@(_Z5hellov)
	.align		4
        /*000c*/ 	.word	index@(vprintf)
	.align		4
        /*0010*/ 	.word	0x00000000
	.align		4
        /*0014*/ 	.word	0xfffffffe
	.align		4
        /*0018*/ 	.word	0x00000000
	.align		4
        /*001c*/ 	.word	0xfffffffd
	.align		4
        /*0020*/ 	.word	0x00000000
	.align		4
        /*0024*/ 	.word	0xfffffffc


//--------------------- .nv.constant4             --------------------------
	.section	.nv.constant4,"a",@progbits
	.align	8
	.align		8
.nv.constant4:
        /*0000*/ 	.dword	vprintf
	.align		8
        /*0008*/ 	.dword	$str


//--------------------- .text._Z5hellov           --------------------------
	.section	.text._Z5hellov,"ax",@progbits
	.align	128
        .global         _Z5hellov
        .type           _Z5hellov,@function
        .size           _Z5hellov,(.L_x_2 - _Z5hellov)
        .other          _Z5hellov,@"STO_CUDA_ENTRY STV_DEFAULT"
_Z5hellov:
.text._Z5hellov:
[----:B------:R-:W0:Y:S01]  /*0000*/  LDC R1, c[0x0][0x37c] ;  /* 0x0000df00ff017b82 */ /* 0x000e220000000800 */
[----:B------:R-:W-:Y:S01]  /*0010*/  MOV R0, 0x0 ;  /* 0x0000000000007802 */ /* 0x000fe20000000f00 */
[----:B------:R-:W1:Y:S01]  /*0020*/  LDCU.64 UR4, c[0x4][0x8] ;  /* 0x01000100ff0477ac */ /* 0x000e620008000a00 */
[----:B------:R-:W-:-:S05]  /*0030*/  CS2R R6, SRZ ;  /* 0x0000000000067805 */ /* 0x000fca000001ff00 */
[----:B------:R2:W3:Y:S01]  /*0040*/  LDC.64 R2, c[0x4][R0] ;  /* 0x0100000000027b82 */ /* 0x0004e20000000a00 */
[----:B-1----:R-:W-:Y:S02]  /*0050*/  IMAD.U32 R4, RZ, RZ, UR4 ;  /* 0x00000004ff047e24 */ /* 0x002fe4000f8e00ff */
[----:B--2---:R-:W-:-:S07]  /*0060*/  IMAD.U32 R5, RZ, RZ, UR5 ;  /* 0x00000005ff057e24 */ /* 0x004fce000f8e00ff */
[----:B------:R-:W-:-:S07]  /*0070*/  LEPC R20, `(.L_x_0) ;  /* 0x000000001014794e */ /* 0x000fce0000000000 */
[----:B0--3--:R-:W-:Y:S05]  /*0080*/  CALL.ABS.NOINC R2 ;  /* 0x0000000002007343 */ /* 0x009fea0003c00000 */
.L_x_0:
[----:B------:R-:W-:Y:S05]  /*0090*/  EXIT ;  /* 0x000000000000794d */ /* 0x000fea0003800000 */
.L_x_1:
[----:B------:R-:W-:-:S00]  /*00a0*/  BRA `(.L_x_1) ;  /* 0xfffffffc00fc7947 */ /* 0x000fc0000383ffff */
[----:B------:R-:W-:-:S00]  /*00b0*/  NOP ;  /* 0x0000000000007918 */ /* 0x000fc00000000000 */
        /* <DEDUP_REMOVED lines=12> */
.L_x_2:


//--------------------- .nv.global.init           --------------------------
	.section	.nv.global.init,"aw",@progbits
.nv.global.init:
	.type		$str,@object
	.size		$str,(.L_0 - $str)
$str:
        /*0000*/ 	.byte	0x48, 0x65, 0x6c, 0x6c, 0x6f, 0x20, 0x77, 0x6f, 0x72, 0x6c, 0x64, 0x20, 0x66, 0x72, 0x6f, 0x6d
        /*0010*/ 	.byte	0x20, 0x64, 0x65, 0x76, 0x69, 0x63, 0x65, 0x00
.L_0:


//--------------------- .nv.shared.reserved.0     --------------------------
	.section	.nv.shared.reserved.0,"aw",@nobits
	.weak		__nv_reservedSMEM_offset_0_alias
	.size		__nv_reservedSMEM_offset_0_alias, 0, 64
	.other		__nv_reservedSMEM_offset_0_alias,@"STO_CUDA_RESERVED_SHARED STV_DEFAULT"
__nv_reservedSMEM_offset_0_alias:
	.zero		0
	.zero		64


//--------------------- .nv.constant0._Z5hellov   --------------------------
	.section	.nv.constant0._Z5hellov,"a",@progbits
	.sectionflags	@""
	.align	4
.nv.constant0._Z5hellov:
	.zero		896


//--------------------- SYMBOLS --------------------------

	.type		.nv.reservedSmem.offset0,@object
	.size		.nv.reservedSmem.offset0,0x4
	.type		vprintf,@function
